	.headerflags	@"EF_CUDA_TEXMODE_UNIFIED EF_CUDA_64BIT_ADDRESS EF_CUDA_ACCELERATORS EF_CUDA_SM90 EF_CUDA_VIRTUAL_SM(EF_CUDA_SM90)"
	.elftype	@"ET_EXEC"


//--------------------- .nv.info                  --------------------------
	.section	.nv.info,"",@"SHT_CUDA_INFO"
	.align	4


	//----- nvinfo : EIATTR_REGCOUNT
	.align		4
        /*0000*/ 	.byte	0x04, 0x2f
        /*0002*/ 	.short	(.L_2 - .L_1)
	.align		4
.L_1:
        /*0004*/ 	.word	index@(triton_poi_fused__native_batch_norm_legit_leaky_relu_10)
        /*0008*/ 	.word	0x00000023


	//----- nvinfo : EIATTR_MIN_STACK_SIZE
	.align		4
.L_2:
        /*000c*/ 	.byte	0x04, 0x12
        /*000e*/ 	.short	(.L_4 - .L_3)
	.align		4
.L_3:
        /*0010*/ 	.word	index@(triton_poi_fused__native_batch_norm_legit_leaky_relu_10)
        /*0014*/ 	.word	0x00000000


	//----- nvinfo : EIATTR_FRAME_SIZE
	.align		4
.L_4:
        /*0018*/ 	.byte	0x04, 0x11
        /*001a*/ 	.short	(.L_6 - .L_5)
	.align		4
.L_5:
        /*001c*/ 	.word	index@(triton_poi_fused__native_batch_norm_legit_leaky_relu_10)
        /*0020*/ 	.word	0x00000000


	//----- nvinfo : EIATTR_MIN_STACK_SIZE
	.align		4
.L_6:
        /*0024*/ 	.byte	0x04, 0x12
        /*0026*/ 	.short	(.L_8 - .L_7)
	.align		4
.L_7:
        /*0028*/ 	.word	index@(triton_poi_fused__native_batch_norm_legit_leaky_relu_10)
        /*002c*/ 	.word	0x00000000
.L_8:


//--------------------- .nv.info.triton_poi_fused__native_batch_norm_legit_leaky_relu_10 --------------------------
	.section	.nv.info.triton_poi_fused__native_batch_norm_legit_leaky_relu_10,"",@"SHT_CUDA_INFO"
	.sectionflags	@""
	.align	4


	//----- nvinfo : EIATTR_CUDA_API_VERSION
	.align		4
        /*0000*/ 	.byte	0x04, 0x37
        /*0002*/ 	.short	(.L_10 - .L_9)
.L_9:
        /*0004*/ 	.word	0x0000007c


	//----- nvinfo : EIATTR_KPARAM_INFO
	.align		4
.L_10:
        /*0008*/ 	.byte	0x04, 0x17
        /*000a*/ 	.short	(.L_12 - .L_11)
.L_11:
        /*000c*/ 	.word	0x00000000
        /*0010*/ 	.short	0x0007
        /*0012*/ 	.short	0x0034
        /*0014*/ 	.byte	0x00, 0xf0, 0x11, 0x00


	//----- nvinfo : EIATTR_KPARAM_INFO
	.align		4
.L_12:
        /*0018*/ 	.byte	0x04, 0x17
        /*001a*/ 	.short	(.L_14 - .L_13)
.L_13:
        /*001c*/ 	.word	0x00000000
        /*0020*/ 	.short	0x0006
        /*0022*/ 	.short	0x0030
        /*0024*/ 	.byte	0x00, 0xf0, 0x11, 0x00


	//----- nvinfo : EIATTR_KPARAM_INFO
	.align		4
.L_14:
        /*0028*/ 	.byte	0x04, 0x17
        /*002a*/ 	.short	(.L_16 - .L_15)
.L_15:
        /*002c*/ 	.word	0x00000000
        /*0030*/ 	.short	0x0005
        /*0032*/ 	.short	0x0028
        /*0034*/ 	.byte	0x00, 0xf4, 0x21, 0x00


	//----- nvinfo : EIATTR_KPARAM_INFO
	.align		4
.L_16:
        /*0038*/ 	.byte	0x04, 0x17
        /*003a*/ 	.short	(.L_18 - .L_17)
.L_17:
        /*003c*/ 	.word	0x00000000
        /*0040*/ 	.short	0x0004
        /*0042*/ 	.short	0x0020
        /*0044*/ 	.byte	0x00, 0xf4, 0x21, 0x00


	//----- nvinfo : EIATTR_KPARAM_INFO
	.align		4
.L_18:
        /*0048*/ 	.byte	0x04, 0x17
        /*004a*/ 	.short	(.L_20 - .L_19)
.L_19:
        /*004c*/ 	.word	0x00000000
        /*0050*/ 	.short	0x0003
        /*0052*/ 	.short	0x0018
        /*0054*/ 	.byte	0x00, 0xf4, 0x21, 0x00


	//----- nvinfo : EIATTR_KPARAM_INFO
	.align		4
.L_20:
        /*0058*/ 	.byte	0x04, 0x17
        /*005a*/ 	.short	(.L_22 - .L_21)
.L_21:
        /*005c*/ 	.word	0x00000000
        /*0060*/ 	.short	0x0002
        /*0062*/ 	.short	0x0010
        /*0064*/ 	.byte	0x00, 0xf4, 0x21, 0x00


	//----- nvinfo : EIATTR_KPARAM_INFO
	.align		4
.L_22:
        /*0068*/ 	.byte	0x04, 0x17
        /*006a*/ 	.short	(.L_24 - .L_23)
.L_23:
        /*006c*/ 	.word	0x00000000
        /*0070*/ 	.short	0x0001
        /*0072*/ 	.short	0x0008
        /*0074*/ 	.byte	0x00, 0xf4, 0x21, 0x00


	//----- nvinfo : EIATTR_KPARAM_INFO
	.align		4
.L_24:
        /*0078*/ 	.byte	0x04, 0x17
        /*007a*/ 	.short	(.L_26 - .L_25)
.L_25:
        /*007c*/ 	.word	0x00000000
        /*0080*/ 	.short	0x0000
        /*0082*/ 	.short	0x0000
        /*0084*/ 	.byte	0x00, 0xf4, 0x21, 0x00


	//----- nvinfo : EIATTR_SPARSE_MMA_MASK
	.align		4
.L_26:
        /*0088*/ 	.byte	0x03, 0x50
        /*008a*/ 	.short	0x0000


	//----- nvinfo : EIATTR_MAXREG_COUNT
	.align		4
        /*008c*/ 	.byte	0x03, 0x1b
        /*008e*/ 	.short	0x00ff


	//----- nvinfo : EIATTR_EXIT_INSTR_OFFSETS
	.align		4
        /*0090*/ 	.byte	0x04, 0x1c
        /*0092*/ 	.short	(.L_28 - .L_27)


	//   ....[0]....
.L_27:
        /*0094*/ 	.word	0x00000b70


	//   ....[1]....
        /*0098*/ 	.word	0x00000bc0


	//----- nvinfo : EIATTR_REQNTID
	.align		4
.L_28:
        /*009c*/ 	.byte	0x04, 0x10
        /*009e*/ 	.short	(.L_30 - .L_29)
.L_29:
        /*00a0*/ 	.word	0x00000080
        /*00a4*/ 	.word	0x00000001
        /*00a8*/ 	.word	0x00000001


	//----- nvinfo : EIATTR_CBANK_PARAM_SIZE
	.align		4
.L_30:
        /*00ac*/ 	.byte	0x03, 0x19
        /*00ae*/ 	.short	0x0038


	//----- nvinfo : EIATTR_PARAM_CBANK
	.align		4
        /*00b0*/ 	.byte	0x04, 0x0a
        /*00b2*/ 	.short	(.L_32 - .L_31)
	.align		4
.L_31:
        /*00b4*/ 	.word	index@(.nv.constant0.triton_poi_fused__native_batch_norm_legit_leaky_relu_10)
        /*00b8*/ 	.short	0x0210
        /*00ba*/ 	.short	0x0038


	//----- nvinfo : EIATTR_SW_WAR
	.align		4
.L_32:
        /*00bc*/ 	.byte	0x04, 0x36
        /*00be*/ 	.short	(.L_34 - .L_33)
.L_33:
        /*00c0*/ 	.word	0x00000008
.L_34:


//--------------------- .nv.callgraph             --------------------------
	.section	.nv.callgraph,"",@"SHT_CUDA_CALLGRAPH"
	.align	4
	.sectionentsize	8
	.align		4
        /*0000*/ 	.word	0x00000000
	.align		4
        /*0004*/ 	.word	0xffffffff
	.align		4
        /*0008*/ 	.word	0x00000000
	.align		4
        /*000c*/ 	.word	0xfffffffe
	.align		4
        /*0010*/ 	.word	0x00000000
	.align		4
        /*0014*/ 	.word	0xfffffffd
	.align		4
        /*0018*/ 	.word	0x00000000
	.align		4
        /*001c*/ 	.word	0xfffffffc


//--------------------- .nv.constant4             --------------------------
	.section	.nv.constant4,"a",@progbits
	.align	8
	.align		8
.nv.constant4:
        /*0000*/ 	.dword	_$_str


//--------------------- .text.triton_poi_fused__native_batch_norm_legit_leaky_relu_10 --------------------------
	.section	.text.triton_poi_fused__native_batch_norm_legit_leaky_relu_10,"ax",@progbits
	.sectionflags	@"SHF_BARRIERS=1"
	.align	128
        .global         triton_poi_fused__native_batch_norm_legit_leaky_relu_10
        .type           triton_poi_fused__native_batch_norm_legit_leaky_relu_10,@function
        .size           triton_poi_fused__native_batch_norm_legit_leaky_relu_10,(.L_x_1 - triton_poi_fused__native_batch_norm_legit_leaky_relu_10)
        .other          triton_poi_fused__native_batch_norm_legit_leaky_relu_10,@"STO_CUDA_ENTRY STV_DEFAULT"
triton_poi_fused__native_batch_norm_legit_leaky_relu_10:
.text.triton_poi_fused__native_batch_norm_legit_leaky_relu_10:
[----:B------:R-:W0:Y:S01]  /*0000*/  LDC R1, c[0x0][0x28] ;  /* 0x00000a00ff017b82 */ /* 0x000e220000000800 */
[----:B------:R-:W1:Y:S07]  /*0010*/  S2R R2, SR_TID.X ;  /* 0x0000000000027919 */ /* 0x000e6e0000002100 */
[----:B------:R-:W2:Y:S01]  /*0020*/  LDC.64 R24, c[0x0][0x218] ;  /* 0x00008600ff187b82 */ /* 0x000ea20000000a00 */
[----:B------:R-:W-:Y:S01]  /*0030*/  CS2R R6, SRZ ;  /* 0x0000000000067805 */ /* 0x000fe2000001ff00 */
[----:B------:R-:W-:Y:S01]  /*0040*/  ULDC.64 UR6, c[0x0][0x208] ;  /* 0x0000820000067ab9 */ /* 0x000fe20000000a00 */
[----:B------:R-:W3:Y:S01]  /*0050*/  S2R R11, SR_CTAID.X ;  /* 0x00000000000b7919 */ /* 0x000ee20000002500 */
[----:B------:R-:W4:Y:S04]  /*0060*/  S2R R0, SR_CTAID.Y ;  /* 0x0000000000007919 */ /* 0x000f280000002600 */
[----:B------:R-:W5:Y:S08]  /*0070*/  LDC.64 R28, c[0x0][0x210] ;  /* 0x00008400ff1c7b82 */ /* 0x000f700000000a00 */
[----:B------:R-:W4:Y:S01]  /*0080*/  LDC.64 R30, c[0x0][0x220] ;  /* 0x00008800ff1e7b82 */ /* 0x000f220000000a00 */
[----:B-1----:R-:W-:-:S02]  /*0090*/  IMAD.SHL.U32 R4, R2, 0x4, RZ ;  /* 0x0000000402047824 */ /* 0x002fc400078e00ff */
[----:B---3--:R-:W-:-:S03]  /*00a0*/  IMAD.SHL.U32 R3, R11, 0x400, RZ ;  /* 0x000004000b037824 */ /* 0x008fc600078e00ff */
[----:B------:R-:W-:Y:S02]  /*00b0*/  LOP3.LUT R10, R4, 0x1fc, RZ, 0xc0, !PT ;  /* 0x000001fc040a7812 */ /* 0x000fe400078ec0ff */
[----:B------:R-:W-:Y:S02]  /*00c0*/  SHF.R.S32.HI R14, RZ, 0x15, R11 ;  /* 0x00000015ff0e7819 */ /* 0x000fe4000001140b */
[----:B------:R-:W-:Y:S02]  /*00d0*/  LOP3.LUT R26, R3, R10, RZ, 0xfc, !PT ;  /* 0x0000000a031a7212 */ /* 0x000fe400078efcff */
[----:B------:R-:W-:Y:S02]  /*00e0*/  LOP3.LUT R13, R3, 0x200, R10, 0xfe, !PT ;  /* 0x00000200030d7812 */ /* 0x000fe400078efe0a */
[----:B------:R-:W-:Y:S01]  /*00f0*/  SHF.R.S32.HI R5, RZ, 0x1f, R26 ;  /* 0x0000001fff057819 */ /* 0x000fe2000001141a */
[C---:B--2---:R-:W-:Y:S01]  /*0100*/  IMAD.WIDE R24, R26.reuse, 0x4, R24 ;  /* 0x000000041a187825 */ /* 0x044fe200078e0218 */
[----:B------:R-:W-:-:S02]  /*0110*/  ISETP.GE.AND P0, PT, R26, 0x400, PT ;  /* 0x000004001a00780c */ /* 0x000fc40003f06270 */
[----:B------:R-:W-:Y:S02]  /*0120*/  LEA.HI R9, R5, R26, RZ, 0x8 ;  /* 0x0000001a05097211 */ /* 0x000fe400078f40ff */
[----:B------:R-:W-:Y:S02]  /*0130*/  CS2R R4, SRZ ;  /* 0x0000000000047805 */ /* 0x000fe4000001ff00 */
[----:B------:R-:W-:Y:S02]  /*0140*/  SGXT R14, R14, 0x1 ;  /* 0x000000010e0e781a */ /* 0x000fe40000000200 */
[C---:B------:R-:W-:Y:S02]  /*0150*/  LOP3.LUT R27, R9.reuse, 0xffffff00, RZ, 0xc0, !PT ;  /* 0xffffff00091b7812 */ /* 0x040fe400078ec0ff */
[----:B------:R-:W-:Y:S02]  /*0160*/  SHF.L.U32 R9, R9, 0xa, RZ ;  /* 0x0000000a09097819 */ /* 0x000fe400000006ff */
[----:B------:R-:W-:Y:S01]  /*0170*/  LEA.HI R14, R14, R13, RZ, 0x8 ;  /* 0x0000000d0e0e7211 */ /* 0x000fe200078f40ff */
[----:B------:R-:W-:Y:S01]  /*0180*/  IMAD.IADD R27, R26, 0x1, -R27 ;  /* 0x000000011a1b7824 */ /* 0x000fe200078e0a1b */
[----:B------:R-:W-:-:S02]  /*0190*/  LOP3.LUT R11, R9, 0xfffc0000, RZ, 0xc0, !PT ;  /* 0xfffc0000090b7812 */ /* 0x000fc400078ec0ff */
[----:B------:R-:W-:Y:S01]  /*01a0*/  CS2R R8, SRZ ;  /* 0x0000000000087805 */ /* 0x000fe2000001ff00 */
[----:B----4-:R-:W-:Y:S02]  /*01b0*/  IMAD R12, R0, 0x100, R27 ;  /* 0x00000100000c7824 */ /* 0x010fe400078e021b */
[----:B------:R-:W-:-:S03]  /*01c0*/  IMAD.SHL.U32 R14, R14, 0x400, RZ ;  /* 0x000004000e0e7824 */ /* 0x000fc600078e00ff */
[----:B------:R-:W-:Y:S02]  /*01d0*/  IADD3 R19, R11, R12, RZ ;  /* 0x0000000c0b137210 */ /* 0x000fe40007ffe0ff */
[----:B------:R-:W-:-:S03]  /*01e0*/  CS2R R10, SRZ ;  /* 0x00000000000a7805 */ /* 0x000fc6000001ff00 */
[----:B-----5:R-:W-:-:S03]  /*01f0*/  IMAD.WIDE R18, R19, 0x4, R28 ;  /* 0x0000000413127825 */ /* 0x020fc600078e021c */
[----:B------:R-:W2:Y:S04]  /*0200*/  @!P0 LDG.E.EL.128 R8, desc[UR6][R24.64] ;  /* 0x0000000618088981 */ /* 0x000ea8000c2e1d00 */
[----:B------:R1:W2:Y:S01]  /*0210*/  @!P0 LDG.E.128 R4, desc[UR6][R18.64] ;  /* 0x0000000612048981 */ /* 0x0002a2000c1e1d00 */
[----:B------:R-:W-:Y:S02]  /*0220*/  LOP3.LUT R15, R14, 0xfffc0000, RZ, 0xc0, !PT ;  /* 0xfffc00000e0f7812 */ /* 0x000fe400078ec0ff */
[----:B------:R-:W-:Y:S02]  /*0230*/  CS2R R16, SRZ ;  /* 0x0000000000107805 */ /* 0x000fe4000001ff00 */
[----:B------:R-:W-:Y:S01]  /*0240*/  ISETP.GE.AND P1, PT, R13, 0x400, PT ;  /* 0x000004000d00780c */ /* 0x000fe20003f26270 */
[----:B------:R-:W-:Y:S01]  /*0250*/  IMAD.IADD R15, R15, 0x1, R12 ;  /* 0x000000010f0f7824 */ /* 0x000fe200078e020c */
[----:B------:R-:W-:-:S02]  /*0260*/  CS2R R12, SRZ ;  /* 0x00000000000c7805 */ /* 0x000fc4000001ff00 */
[----:B------:R-:W-:Y:S01]  /*0270*/  CS2R R20, SRZ ;  /* 0x0000000000147805 */ /* 0x000fe2000001ff00 */
[----:B------:R-:W-:Y:S01]  /*0280*/  IMAD.WIDE R28, R15, 0x4, R28 ;  /* 0x000000040f1c7825 */ /* 0x000fe200078e021c */
[----:B------:R-:W-:Y:S02]  /*0290*/  CS2R R14, SRZ ;  /* 0x00000000000e7805 */ /* 0x000fe4000001ff00 */
[----:B-1----:R-:W-:Y:S02]  /*02a0*/  CS2R R18, SRZ ;  /* 0x0000000000127805 */ /* 0x002fe4000001ff00 */
[----:B------:R-:W-:Y:S01]  /*02b0*/  CS2R R22, SRZ ;  /* 0x0000000000167805 */ /* 0x000fe2000001ff00 */
[----:B0-----:R-:W-:Y:S02]  /*02c0*/  IMAD.WIDE R30, R26, 0x4, R30 ;  /* 0x000000041a1e7825 */ /* 0x001fe400078e021e */
[----:B------:R0:W3:Y:S04]  /*02d0*/  @!P1 LDG.E.128 R12, desc[UR6][R28.64] ;  /* 0x000000061c0c9981 */ /* 0x0000e8000c1e1d00 */
[----:B------:R-:W3:Y:S04]  /*02e0*/  @!P1 LDG.E.EL.128 R16, desc[UR6][R24.64+0x800] ;  /* 0x0008000618109981 */ /* 0x000ee8000c2e1d00 */
[----:B------:R-:W4:Y:S01]  /*02f0*/  @!P0 LDG.E.EL.128 R20, desc[UR6][R30.64] ;  /* 0x000000061e148981 */ /* 0x000f22000c2e1d00 */
[----:B--2---:R-:W-:Y:S01]  /*0300*/  FADD R8, -R8, R4 ;  /* 0x0000000408087221 */ /* 0x004fe20000000100 */
[----:B------:R-:W-:Y:S01]  /*0310*/  FADD R9, -R9, R5 ;  /* 0x0000000509097221 */ /* 0x000fe20000000100 */
[----:B------:R-:W-:Y:S01]  /*0320*/  FADD R10, -R10, R6 ;  /* 0x000000060a0a7221 */ /* 0x000fe20000000100 */
[----:B0-----:R-:W-:Y:S01]  /*0330*/  FADD R28, -R11, R7 ;  /* 0x000000070b1c7221 */ /* 0x001fe20000000100 */
[----:B------:R-:W-:-:S02]  /*0340*/  CS2R R4, SRZ ;  /* 0x0000000000047805 */ /* 0x000fc4000001ff00 */
[----:B------:R-:W-:-:S06]  /*0350*/  CS2R R6, SRZ ;  /* 0x0000000000067805 */ /* 0x000fcc000001ff00 */
[----:B------:R0:W2:Y:S01]  /*0360*/  @!P1 LDG.E.EL.128 R4, desc[UR6][R30.64+0x800] ;  /* 0x000800061e049981 */ /* 0x0000a2000c2e1d00 */
[----:B------:R-:W-:Y:S01]  /*0370*/  HFMA2.MMA R11, -RZ, RZ, 0.8125, 0 ;  /* 0x3a800000ff0b7435 */ /* 0x000fe200000001ff */
[----:B---3--:R-:W-:Y:S01]  /*0380*/  FADD R25, -R17, R13 ;  /* 0x0000000d11197221 */ /* 0x008fe20000000100 */
[----:B------:R-:W-:Y:S01]  /*0390*/  FADD R15, -R19, R15 ;  /* 0x0000000f130f7221 */ /* 0x000fe20000000100 */
[----:B0-----:R-:W0:Y:S07]  /*03a0*/  LDC.64 R30, c[0x0][0x228] ;  /* 0x00008a00ff1e7b82 */ /* 0x001e2e0000000a00 */
[-C--:B----4-:R-:W-:Y:S01]  /*03b0*/  FFMA R13, R20, R11.reuse, 9.9999997473787516356e-06 ;  /* 0x3727c5ac140d7423 */ /* 0x090fe2000000000b */
[----:B------:R-:W-:Y:S01]  /*03c0*/  FADD R20, -R18, R14 ;  /* 0x0000000e12147221 */ /* 0x000fe20000000100 */
[----:B------:R-:W-:Y:S01]  /*03d0*/  FADD R24, -R16, R12 ;  /* 0x0000000c10187221 */ /* 0x000fe20000000100 */
[-C--:B------:R-:W-:Y:S01]  /*03e0*/  FFMA R12, R21, R11.reuse, 9.9999997473787516356e-06 ;  /* 0x3727c5ac150c7423 */ /* 0x080fe2000000000b */
[----:B------:R-:W1:Y:S01]  /*03f0*/  LDC.64 R18, c[0x0][0x230] ;  /* 0x00008c00ff127b82 */ /* 0x000e620000000a00 */
[-C--:B------:R-:W-:Y:S01]  /*0400*/  FFMA R22, R22, R11.reuse, 9.9999997473787516356e-06 ;  /* 0x3727c5ac16167423 */ /* 0x080fe2000000000b */
[----:B------:R-:W3:Y:S08]  /*0410*/  MUFU.RSQ R13, R13 ;  /* 0x0000000d000d7308 */ /* 0x000ef00000001400 */
[----:B------:R-:W4:Y:S08]  /*0420*/  MUFU.RSQ R12, R12 ;  /* 0x0000000c000c7308 */ /* 0x000f300000001400 */
[----:B------:R-:W5:Y:S01]  /*0430*/  MUFU.RSQ R21, R22 ;  /* 0x0000001600157308 */ /* 0x000f620000001400 */
[----:B------:R-:W-:Y:S01]  /*0440*/  FFMA R17, R23, R11, 9.9999997473787516356e-06 ;  /* 0x3727c5ac17117423 */ /* 0x000fe2000000000b */
[----:B---3--:R-:W-:Y:S01]  /*0450*/  FMUL R13, R13, R8 ;  /* 0x000000080d0d7220 */ /* 0x008fe20000400000 */
[----:B0-----:R-:W-:-:S04]  /*0460*/  IMAD.WIDE R30, R26, 0x4, R30 ;  /* 0x000000041a1e7825 */ /* 0x001fc800078e021e */
[----:B----4-:R-:W-:Y:S01]  /*0470*/  FMUL R12, R12, R9 ;  /* 0x000000090c0c7220 */ /* 0x010fe20000400000 */
[----:B------:R-:W-:Y:S01]  /*0480*/  CS2R R8, SRZ ;  /* 0x0000000000087805 */ /* 0x000fe2000001ff00 */
[----:B-1----:R-:W-:-:S04]  /*0490*/  IMAD.WIDE R26, R27, 0x4, R18 ;  /* 0x000000041b1a7825 */ /* 0x002fc800078e0212 */
[----:B-----5:R-:W-:Y:S01]  /*04a0*/  FMUL R21, R21, R10 ;  /* 0x0000000a15157220 */ /* 0x020fe20000400000 */
[-C--:B--2---:R-:W-:Y:S01]  /*04b0*/  FFMA R7, R7, R11.reuse, 9.9999997473787516356e-06 ;  /* 0x3727c5ac07077423 */ /* 0x084fe2000000000b */
[-C--:B------:R-:W-:Y:S01]  /*04c0*/  FFMA R22, R4, R11.reuse, 9.9999997473787516356e-06 ;  /* 0x3727c5ac04167423 */ /* 0x080fe2000000000b */
[-C--:B------:R-:W-:Y:S01]  /*04d0*/  FFMA R29, R5, R11.reuse, 9.9999997473787516356e-06 ;  /* 0x3727c5ac051d7423 */ /* 0x080fe2000000000b */
[----:B------:R-:W-:Y:S01]  /*04e0*/  FFMA R23, R6, R11, 9.9999997473787516356e-06 ;  /* 0x3727c5ac06177423 */ /* 0x000fe2000000000b */
[----:B------:R0:W-:Y:S01]  /*04f0*/  MUFU.RSQ R14, R7 ;  /* 0x00000007000e7308 */ /* 0x0001e20000001400 */
[----:B------:R-:W-:Y:S02]  /*0500*/  CS2R R4, SRZ ;  /* 0x0000000000047805 */ /* 0x000fe4000001ff00 */
[----:B------:R-:W-:-:S06]  /*0510*/  CS2R R10, SRZ ;  /* 0x00000000000a7805 */ /* 0x000fcc000001ff00 */
[----:B------:R-:W2:Y:S01]  /*0520*/  @!P0 LDG.E.EL.128 R8, desc[UR6][R26.64] ;  /* 0x000000061a088981 */ /* 0x000ea2000c2e1d00 */
[----:B0-----:R-:W-:-:S06]  /*0530*/  CS2R R6, SRZ ;  /* 0x0000000000067805 */ /* 0x001fcc000001ff00 */
[----:B------:R-:W2:Y:S01]  /*0540*/  @!P0 LDG.E.EL.128 R4, desc[UR6][R30.64] ;  /* 0x000000061e048981 */ /* 0x000ea2000c2e1d00 */
[----:B------:R-:W0:Y:S01]  /*0550*/  MUFU.RSQ R17, R17 ;  /* 0x0000001100117308 */ /* 0x000e220000001400 */
[----:B------:R-:W-:Y:S01]  /*0560*/  CS2R R18, SRZ ;  /* 0x0000000000127805 */ /* 0x000fe2000001ff00 */
[----:B0-----:R-:W-:Y:S01]  /*0570*/  FMUL R16, R17, R28 ;  /* 0x0000001c11107220 */ /* 0x001fe20000400000 */
[----:B------:R-:W-:Y:S01]  /*0580*/  FMUL R28, R14, R15 ;  /* 0x0000000f0e1c7220 */ /* 0x000fe20000400000 */
[----:B------:R-:W-:Y:S01]  /*0590*/  CS2R R14, SRZ ;  /* 0x00000000000e7805 */ /* 0x000fe2000001ff00 */
[----:B------:R-:W0:Y:S01]  /*05a0*/  S2UR UR5, SR_CgaCtaId ;  /* 0x00000000000579c3 */ /* 0x000e220000008800 */
[----:B------:R-:W-:Y:S01]  /*05b0*/  UMOV UR4, 0x400 ;  /* 0x0000040000047882 */ /* 0x000fe20000000000 */
[----:B--2---:R-:W-:Y:S01]  /*05c0*/  FFMA R4, R13, R4, R8 ;  /* 0x000000040d047223 */ /* 0x004fe20000000008 */
[----:B------:R-:W-:Y:S01]  /*05d0*/  FFMA R5, R12, R5, R9 ;  /* 0x000000050c057223 */ /* 0x000fe20000000009 */
[----:B------:R-:W-:Y:S01]  /*05e0*/  FFMA R7, R16, R7, R11 ;  /* 0x0000000710077223 */ /* 0x000fe2000000000b */
[----:B------:R-:W-:-:S02]  /*05f0*/  CS2R R12, SRZ ;  /* 0x00000000000c7805 */ /* 0x000fc4000001ff00 */
[----:B------:R-:W-:-:S04]  /*0600*/  CS2R R16, SRZ ;  /* 0x0000000000107805 */ /* 0x000fc8000001ff00 */
[----:B------:R-:W2:Y:S04]  /*0610*/  @!P1 LDG.E.EL.128 R12, desc[UR6][R30.64+0x800] ;  /* 0x000800061e0c9981 */ /* 0x000ea8000c2e1d00 */
[----:B------:R1:W2:Y:S01]  /*0620*/  @!P1 LDG.E.EL.128 R16, desc[UR6][R26.64] ;  /* 0x000000061a109981 */ /* 0x0002a2000c2e1d00 */
[----:B------:R-:W3:Y:S01]  /*0630*/  S2R R9, SR_TID.X ;  /* 0x0000000000097919 */ /* 0x000ee20000002100 */
[----:B------:R-:W-:Y:S01]  /*0640*/  FFMA R6, R21, R6, R10 ;  /* 0x0000000615067223 */ /* 0x000fe2000000000a */
[----:B------:R-:W-:Y:S02]  /*0650*/  FSETP.GT.AND P0, PT, R7, RZ, PT ;  /* 0x000000ff0700720b */ /* 0x000fe40003f04000 */
[----:B------:R-:W-:Y:S02]  /*0660*/  FSETP.GT.AND P2, PT, R5, RZ, PT ;  /* 0x000000ff0500720b */ /* 0x000fe40003f44000 */
[----:B------:R-:W-:-:S02]  /*0670*/  FSETP.GT.AND P1, PT, R6, RZ, PT ;  /* 0x000000ff0600720b */ /* 0x000fc40003f24000 */
[----:B------:R-:W-:Y:S01]  /*0680*/  FSETP.GT.AND P3, PT, R4, RZ, PT ;  /* 0x000000ff0400720b */ /* 0x000fe20003f64000 */
[----:B0-----:R-:W-:-:S06]  /*0690*/  UPRMT UR4, UR5, 0x654, UR4 ;  /* 0x0000065405047896 */ /* 0x001fcc0008000004 */
[----:B------:R-:W-:Y:S02]  /*06a0*/  @!P0 FMUL R7, R7, 0.20000000298023223877 ;  /* 0x3e4ccccd07078820 */ /* 0x000fe40000400000 */
[----:B------:R-:W-:Y:S02]  /*06b0*/  @!P2 FMUL R5, R5, 0.20000000298023223877 ;  /* 0x3e4ccccd0505a820 */ /* 0x000fe40000400000 */
[----:B------:R-:W-:Y:S02]  /*06c0*/  @!P1 FMUL R6, R6, 0.20000000298023223877 ;  /* 0x3e4ccccd06069820 */ /* 0x000fe40000400000 */
[----:B------:R-:W-:Y:S01]  /*06d0*/  @!P3 FMUL R4, R4, 0.20000000298023223877 ;  /* 0x3e4ccccd0404b820 */ /* 0x000fe20000400000 */
[----:B---3--:R-:W-:-:S05]  /*06e0*/  IMAD.SHL.U32 R8, R9, 0x4, RZ ;  /* 0x0000000409087824 */ /* 0x008fca00078e00ff */
[----:B------:R-:W-:-:S04]  /*06f0*/  LOP3.LUT R8, R8, 0x1fc, RZ, 0xc0, !PT ;  /* 0x000001fc08087812 */ /* 0x000fc800078ec0ff */
[----:B------:R-:W-:Y:S01]  /*0700*/  LEA R8, R8, UR4, 0x2 ;  /* 0x0000000408087c11 */ /* 0x000fe2000f8e10ff */
[----:B------:R-:W0:Y:S04]  /*0710*/  MUFU.RSQ R21, R22 ;  /* 0x0000001600157308 */ /* 0x000e280000001400 */
[----:B------:R3:W-:Y:S04]  /*0720*/  STS.128 [R8], R4 ;  /* 0x0000000408007388 */ /* 0x0007e80000000c00 */
[----:B------:R-:W4:Y:S08]  /*0730*/  MUFU.RSQ R32, R29 ;  /* 0x0000001d00207308 */ /* 0x000f300000001400 */
[----:B------:R-:W5:Y:S01]  /*0740*/  MUFU.RSQ R11, R23 ;  /* 0x00000017000b7308 */ /* 0x000f620000001400 */
[----:B------:R-:W-:Y:S01]  /*0750*/  LOP3.LUT R9, R9, 0x7f, RZ, 0xc0, !PT ;  /* 0x0000007f09097812 */ /* 0x000fe200078ec0ff */
[----:B0-----:R-:W-:Y:S01]  /*0760*/  FMUL R21, R21, R24 ;  /* 0x0000001815157220 */ /* 0x001fe20000400000 */
[----:B---3--:R-:W0:Y:S02]  /*0770*/  LDC.64 R4, c[0x0][0x238] ;  /* 0x00008e00ff047b82 */ /* 0x008e240000000a00 */
[----:B------:R-:W-:-:S06]  /*0780*/  LEA R9, R9, UR4, 0x2 ;  /* 0x0000000409097c11 */ /* 0x000fcc000f8e10ff */
[----:B------:R-:W-:Y:S01]  /*0790*/  BAR.SYNC.DEFER_BLOCKING 0x0 ;  /* 0x0000000000007b1d */ /* 0x000fe20000010000 */
[----:B----4-:R-:W-:Y:S01]  /*07a0*/  FMUL R32, R32, R25 ;  /* 0x0000001920207220 */ /* 0x010fe20000400000 */
[----:B-----5:R-:W-:-:S04]  /*07b0*/  FMUL R11, R11, R20 ;  /* 0x000000140b0b7220 */ /* 0x020fc80000400000 */
[----:B-1----:R-:W1:Y:S04]  /*07c0*/  LDS R27, [R9] ;  /* 0x00000000091b7984 */ /* 0x002e680000000800 */
[----:B------:R-:W3:Y:S01]  /*07d0*/  LDS R29, [R9+0x200] ;  /* 0x00020000091d7984 */ /* 0x000ee20000000800 */
[----:B--2---:R-:W-:Y:S01]  /*07e0*/  FFMA R12, R21, R12, R16 ;  /* 0x0000000c150c7223 */ /* 0x004fe20000000010 */
[----:B------:R-:W-:Y:S02]  /*07f0*/  LOP3.LUT R21, R3, 0x7f, R2, 0xf8, !PT ;  /* 0x0000007f03157812 */ /* 0x000fe400078ef802 */
[----:B------:R-:W2:Y:S01]  /*0800*/  LDS R2, [R9+0x400] ;  /* 0x0004000009027984 */ /* 0x000ea20000000800 */
[----:B------:R-:W-:Y:S01]  /*0810*/  FFMA R15, R28, R15, R19 ;  /* 0x0000000f1c0f7223 */ /* 0x000fe20000000013 */
[----:B------:R-:W-:-:S02]  /*0820*/  FFMA R13, R32, R13, R17 ;  /* 0x0000000d200d7223 */ /* 0x000fc40000000011 */
[----:B------:R-:W4:Y:S01]  /*0830*/  LDS R3, [R9+0x600] ;  /* 0x0006000009037984 */ /* 0x000f220000000800 */
[----:B------:R-:W-:Y:S01]  /*0840*/  FFMA R14, R11, R14, R18 ;  /* 0x0000000e0b0e7223 */ /* 0x000fe20000000012 */
[----:B------:R-:W-:Y:S02]  /*0850*/  FSETP.GT.AND P0, PT, R15, RZ, PT ;  /* 0x000000ff0f00720b */ /* 0x000fe40003f04000 */
[----:B------:R-:W-:Y:S02]  /*0860*/  FSETP.GT.AND P2, PT, R13, RZ, PT ;  /* 0x000000ff0d00720b */ /* 0x000fe40003f44000 */
[----:B------:R-:W-:Y:S02]  /*0870*/  FSETP.GT.AND P1, PT, R14, RZ, PT ;  /* 0x000000ff0e00720b */ /* 0x000fe40003f24000 */
[----:B------:R-:W-:-:S07]  /*0880*/  FSETP.GT.AND P3, PT, R12, RZ, PT ;  /* 0x000000ff0c00720b */ /* 0x000fce0003f64000 */
[----:B------:R-:W-:Y:S02]  /*0890*/  @!P0 FMUL R15, R15, 0.20000000298023223877 ;  /* 0x3e4ccccd0f0f8820 */ /* 0x000fe40000400000 */
[----:B------:R-:W-:Y:S02]  /*08a0*/  @!P2 FMUL R13, R13, 0.20000000298023223877 ;  /* 0x3e4ccccd0d0da820 */ /* 0x000fe40000400000 */
[----:B------:R-:W-:Y:S02]  /*08b0*/  @!P1 FMUL R14, R14, 0.20000000298023223877 ;  /* 0x3e4ccccd0e0e9820 */ /* 0x000fe40000400000 */
[----:B------:R-:W-:Y:S01]  /*08c0*/  @!P3 FMUL R12, R12, 0.20000000298023223877 ;  /* 0x3e4ccccd0c0cb820 */ /* 0x000fe20000400000 */
[----:B------:R-:W-:Y:S06]  /*08d0*/  BAR.SYNC.DEFER_BLOCKING 0x0 ;  /* 0x0000000000007b1d */ /* 0x000fec0000010000 */
[----:B------:R5:W-:Y:S02]  /*08e0*/  STS.128 [R8], R12 ;  /* 0x0000000c08007388 */ /* 0x000be40000000c00 */
[----:B------:R-:W-:Y:S01]  /*08f0*/  BAR.SYNC.DEFER_BLOCKING 0x0 ;  /* 0x0000000000007b1d */ /* 0x000fe20000010000 */
[----:B------:R-:W-:-:S02]  /*0900*/  LOP3.LUT R11, R21, 0x80, RZ, 0xfc, !PT ;  /* 0x00000080150b7812 */ /* 0x000fc400078efcff */
[----:B------:R-:W-:Y:S02]  /*0910*/  ISETP.GE.AND P0, PT, R21, 0x400, PT ;  /* 0x000004001500780c */ /* 0x000fe40003f06270 */
[----:B------:R-:W-:Y:S01]  /*0920*/  ISETP.GE.AND P1, PT, R11, 0x400, PT ;  /* 0x000004000b00780c */ /* 0x000fe20003f26270 */
[----:B------:R-:W-:Y:S01]  /*0930*/  IMAD R17, R21, 0x400, R0 ;  /* 0x0000040015117824 */ /* 0x000fe200078e0200 */
[----:B------:R-:W-:Y:S01]  /*0940*/  LEA R19, R11, R0, 0xa ;  /* 0x000000000b137211 */ /* 0x000fe200078e50ff */
[----:B------:R-:W2:Y:S04]  /*0950*/  LDS R10, [R9] ;  /* 0x00000000090a7984 */ /* 0x000ea80000000800 */
[----:B------:R-:W2:Y:S04]  /*0960*/  LDS R7, [R9+0x200] ;  /* 0x0002000009077984 */ /* 0x000ea80000000800 */
[----:B------:R-:W4:Y:S01]  /*0970*/  LDS R6, [R9+0x400] ;  /* 0x0004000009067984 */ /* 0x000f220000000800 */
[----:B0-----:R-:W-:Y:S01]  /*0980*/  IMAD.WIDE R16, R17, 0x4, R4 ;  /* 0x0000000411107825 */ /* 0x001fe200078e0204 */
[----:B------:R-:W-:-:S03]  /*0990*/  LOP3.LUT R25, R21, 0x100, RZ, 0xfc, !PT ;  /* 0x0000010015197812 */ /* 0x000fc600078efcff */
[----:B------:R-:W-:Y:S01]  /*09a0*/  IMAD.WIDE R18, R19, 0x4, R4 ;  /* 0x0000000413127825 */ /* 0x000fe200078e0204 */
[C---:B------:R-:W-:Y:S02]  /*09b0*/  LOP3.LUT R11, R21.reuse, 0x380, RZ, 0xfc, !PT ;  /* 0x00000380150b7812 */ /* 0x040fe400078efcff */
[C---:B-----5:R-:W-:Y:S02]  /*09c0*/  LOP3.LUT R13, R21.reuse, 0x300, RZ, 0xfc, !PT ;  /* 0x00000300150d7812 */ /* 0x060fe400078efcff */
[C---:B------:R-:W-:Y:S02]  /*09d0*/  LOP3.LUT R15, R21.reuse, 0x280, RZ, 0xfc, !PT ;  /* 0x00000280150f7812 */ /* 0x040fe400078efcff */
[C---:B------:R-:W-:Y:S01]  /*09e0*/  LOP3.LUT R23, R21.reuse, 0x180, RZ, 0xfc, !PT ;  /* 0x0000018015177812 */ /* 0x040fe200078efcff */
[----:B-1----:R0:W-:Y:S01]  /*09f0*/  @!P0 STG.E desc[UR6][R16.64], R27 ;  /* 0x0000001b10008986 */ /* 0x0021e2000c101906 */
[----:B------:R-:W-:Y:S02]  /*0a00*/  LOP3.LUT R21, R21, 0x200, RZ, 0xfc, !PT ;  /* 0x0000020015157812 */ /* 0x000fe400078efcff */
[----:B------:R-:W-:Y:S01]  /*0a10*/  ISETP.GE.AND P0, PT, R25, 0x400, PT ;  /* 0x000004001900780c */ /* 0x000fe20003f06270 */
[----:B---3--:R1:W-:Y:S01]  /*0a20*/  @!P1 STG.E desc[UR6][R18.64], R29 ;  /* 0x0000001d12009986 */ /* 0x0083e2000c101906 */
[----:B------:R-:W-:-:S02]  /*0a30*/  ISETP.GE.AND P1, PT, R23, 0x400, PT ;  /* 0x000004001700780c */ /* 0x000fc40003f26270 */
[----:B------:R-:W-:Y:S01]  /*0a40*/  ISETP.GE.AND P2, PT, R21, 0x400, PT ;  /* 0x000004001500780c */ /* 0x000fe20003f46270 */
[--C-:B------:R-:W-:Y:S01]  /*0a50*/  IMAD R25, R25, 0x400, R0.reuse ;  /* 0x0000040019197824 */ /* 0x100fe200078e0200 */
[----:B------:R-:W-:Y:S02]  /*0a60*/  ISETP.GE.AND P3, PT, R15, 0x400, PT ;  /* 0x000004000f00780c */ /* 0x000fe40003f66270 */
[-C--:B------:R-:W-:Y:S02]  /*0a70*/  LEA R23, R23, R0.reuse, 0xa ;  /* 0x0000000017177211 */ /* 0x080fe400078e50ff */
[----:B------:R-:W-:Y:S01]  /*0a80*/  ISETP.GE.AND P4, PT, R13, 0x400, PT ;  /* 0x000004000d00780c */ /* 0x000fe20003f86270 */
[--C-:B0-----:R-:W-:Y:S01]  /*0a90*/  IMAD R17, R21, 0x400, R0.reuse ;  /* 0x0000040015117824 */ /* 0x101fe200078e0200 */
[----:B------:R-:W-:Y:S01]  /*0aa0*/  ISETP.GE.AND P5, PT, R11, 0x400, PT ;  /* 0x000004000b00780c */ /* 0x000fe20003fa6270 */
[----:B------:R-:W-:Y:S01]  /*0ab0*/  IMAD R21, R13, 0x400, R0 ;  /* 0x000004000d157824 */ /* 0x000fe200078e0200 */
[----:B-1----:R-:W-:Y:S01]  /*0ac0*/  LEA R19, R15, R0, 0xa ;  /* 0x000000000f137211 */ /* 0x002fe200078e50ff */
[----:B------:R-:W-:-:S04]  /*0ad0*/  IMAD.WIDE R12, R25, 0x4, R4 ;  /* 0x00000004190c7825 */ /* 0x000fc800078e0204 */
[--C-:B------:R-:W-:Y:S01]  /*0ae0*/  IMAD.WIDE R14, R23, 0x4, R4.reuse ;  /* 0x00000004170e7825 */ /* 0x100fe200078e0204 */
[----:B--2---:R0:W-:Y:S03]  /*0af0*/  @!P0 STG.E desc[UR6][R12.64], R2 ;  /* 0x000000020c008986 */ /* 0x0041e6000c101906 */
[--C-:B------:R-:W-:Y:S01]  /*0b00*/  IMAD.WIDE R16, R17, 0x4, R4.reuse ;  /* 0x0000000411107825 */ /* 0x100fe200078e0204 */
[----:B----4-:R0:W-:Y:S03]  /*0b10*/  @!P1 STG.E desc[UR6][R14.64], R3 ;  /* 0x000000030e009986 */ /* 0x0101e6000c101906 */
[--C-:B------:R-:W-:Y:S01]  /*0b20*/  IMAD.WIDE R18, R19, 0x4, R4.reuse ;  /* 0x0000000413127825 */ /* 0x100fe200078e0204 */
[----:B------:R0:W-:Y:S03]  /*0b30*/  @!P2 STG.E desc[UR6][R16.64], R10 ;  /* 0x0000000a1000a986 */ /* 0x0001e6000c101906 */
[----:B------:R-:W-:Y:S01]  /*0b40*/  IMAD.WIDE R20, R21, 0x4, R4 ;  /* 0x0000000415147825 */ /* 0x000fe200078e0204 */
[----:B------:R0:W-:Y:S04]  /*0b50*/  @!P3 STG.E desc[UR6][R18.64], R7 ;  /* 0x000000071200b986 */ /* 0x0001e8000c101906 */
[----:B------:R0:W-:Y:S02]  /*0b60*/  @!P4 STG.E desc[UR6][R20.64], R6 ;  /* 0x000000061400c986 */ /* 0x0001e4000c101906 */
[----:B0-----:R-:W-:Y:S05]  /*0b70*/  @P5 EXIT ;  /* 0x000000000000594d */ /* 0x001fea0003800000 */
[----:B------:R-:W0:Y:S01]  /*0b80*/  LDS R9, [R9+0x600] ;  /* 0x0006000009097984 */ /* 0x000e220000000800 */
[----:B------:R-:W-:-:S05]  /*0b90*/  LEA R11, R11, R0, 0xa ;  /* 0x000000000b0b7211 */ /* 0x000fca00078e50ff */
[----:B------:R-:W-:-:S05]  /*0ba0*/  IMAD.WIDE R4, R11, 0x4, R4 ;  /* 0x000000040b047825 */ /* 0x000fca00078e0204 */
[----:B0-----:R-:W-:Y:S01]  /*0bb0*/  STG.E desc[UR6][R4.64], R9 ;  /* 0x0000000904007986 */ /* 0x001fe2000c101906 */
[----:B------:R-:W-:Y:S05]  /*0bc0*/  EXIT ;  /* 0x000000000000794d */ /* 0x000fea0003800000 */
.L_x_0:
[----:B------:R-:W-:-:S00]  /*0bd0*/  BRA `(.L_x_0) ;  /* 0xfffffffc00fc7947 */ /* 0x000fc0000383ffff */
[----:B------:R-:W-:-:S00]  /*0be0*/  NOP ;  /* 0x0000000000007918 */ /* 0x000fc00000000000 */
        /* <DEDUP_REMOVED lines=9> */
.L_x_1:


//--------------------- .nv.global.init           --------------------------
	.section	.nv.global.init,"aw",@progbits
.nv.global.init:
	.type		_$_str,@object
	.size		_$_str,(.L_0 - _$_str)
_$_str:
        /*0000*/ 	.byte	0x5f, 0x5f, 0x43, 0x55, 0x44, 0x41, 0x5f, 0x46, 0x54, 0x5a, 0x00
.L_0:


//--------------------- .nv.shared.triton_poi_fused__native_batch_norm_legit_leaky_relu_10 --------------------------
	.section	.nv.shared.triton_poi_fused__native_batch_norm_legit_leaky_relu_10,"aw",@nobits
	.sectionflags	@""
	.align	16
	.zero		1024


//--------------------- .nv.constant0.triton_poi_fused__native_batch_norm_legit_leaky_relu_10 --------------------------
	.section	.nv.constant0.triton_poi_fused__native_batch_norm_legit_leaky_relu_10,"a",@progbits
	.sectionflags	@""
	.align	4
.nv.constant0.triton_poi_fused__native_batch_norm_legit_leaky_relu_10:
	.zero		584
